	.headerflags	@"EF_CUDA_TEXMODE_UNIFIED EF_CUDA_64BIT_ADDRESS EF_CUDA_ACCELERATORS EF_CUDA_SM90 EF_CUDA_VIRTUAL_SM(EF_CUDA_SM90)"
	.elftype	@"ET_EXEC"


//--------------------- .nv.info                  --------------------------
	.section	.nv.info,"",@"SHT_CUDA_INFO"
	.align	4


	//----- nvinfo : EIATTR_REGCOUNT
	.align		4
        /*0000*/ 	.byte	0x04, 0x2f
        /*0002*/ 	.short	(.L_3 - .L_2)
	.align		4
.L_2:
        /*0004*/ 	.word	index@(triton_poi_fused__native_batch_norm_legit_no_training_add_relu_threshold_backward_22)
        /*0008*/ 	.word	0x00000012


	//----- nvinfo : EIATTR_MIN_STACK_SIZE
	.align		4
.L_3:
        /*000c*/ 	.byte	0x04, 0x12
        /*000e*/ 	.short	(.L_5 - .L_4)
	.align		4
.L_4:
        /*0010*/ 	.word	index@(triton_poi_fused__native_batch_norm_legit_no_training_add_relu_threshold_backward_22)
        /*0014*/ 	.word	0x00000000


	//----- nvinfo : EIATTR_FRAME_SIZE
	.align		4
.L_5:
        /*0018*/ 	.byte	0x04, 0x11
        /*001a*/ 	.short	(.L_7 - .L_6)
	.align		4
.L_6:
        /*001c*/ 	.word	index@(triton_poi_fused__native_batch_norm_legit_no_training_add_relu_threshold_backward_22)
        /*0020*/ 	.word	0x00000000


	//----- nvinfo : EIATTR_MIN_STACK_SIZE
	.align		4
.L_7:
        /*0024*/ 	.byte	0x04, 0x12
        /*0026*/ 	.short	(.L_9 - .L_8)
	.align		4
.L_8:
        /*0028*/ 	.word	index@(triton_poi_fused__native_batch_norm_legit_no_training_add_relu_threshold_backward_22)
        /*002c*/ 	.word	0x00000000
.L_9:


//--------------------- .nv.info.triton_poi_fused__native_batch_norm_legit_no_training_add_relu_threshold_backward_22 --------------------------
	.section	.nv.info.triton_poi_fused__native_batch_norm_legit_no_training_add_relu_threshold_backward_22,"",@"SHT_CUDA_INFO"
	.sectionflags	@""
	.align	4


	//----- nvinfo : EIATTR_CUDA_API_VERSION
	.align		4
        /*0000*/ 	.byte	0x04, 0x37
        /*0002*/ 	.short	(.L_11 - .L_10)
.L_10:
        /*0004*/ 	.word	0x0000007c


	//----- nvinfo : EIATTR_KPARAM_INFO
	.align		4
.L_11:
        /*0008*/ 	.byte	0x04, 0x17
        /*000a*/ 	.short	(.L_13 - .L_12)
.L_12:
        /*000c*/ 	.word	0x00000000
        /*0010*/ 	.short	0x0008
        /*0012*/ 	.short	0x0040
        /*0014*/ 	.byte	0x00, 0xf0, 0x11, 0x00


	//----- nvinfo : EIATTR_KPARAM_INFO
	.align		4
.L_13:
        /*0018*/ 	.byte	0x04, 0x17
        /*001a*/ 	.short	(.L_15 - .L_14)
.L_14:
        /*001c*/ 	.word	0x00000000
        /*0020*/ 	.short	0x0007
        /*0022*/ 	.short	0x0038
        /*0024*/ 	.byte	0x00, 0xf4, 0x21, 0x00


	//----- nvinfo : EIATTR_KPARAM_INFO
	.align		4
.L_15:
        /*0028*/ 	.byte	0x04, 0x17
        /*002a*/ 	.short	(.L_17 - .L_16)
.L_16:
        /*002c*/ 	.word	0x00000000
        /*0030*/ 	.short	0x0006
        /*0032*/ 	.short	0x0030
        /*0034*/ 	.byte	0x00, 0xf4, 0x21, 0x00


	//----- nvinfo : EIATTR_KPARAM_INFO
	.align		4
.L_17:
        /*0038*/ 	.byte	0x04, 0x17
        /*003a*/ 	.short	(.L_19 - .L_18)
.L_18:
        /*003c*/ 	.word	0x00000000
        /*0040*/ 	.short	0x0005
        /*0042*/ 	.short	0x0028
        /*0044*/ 	.byte	0x00, 0xf4, 0x21, 0x00


	//----- nvinfo : EIATTR_KPARAM_INFO
	.align		4
.L_19:
        /*0048*/ 	.byte	0x04, 0x17
        /*004a*/ 	.short	(.L_21 - .L_20)
.L_20:
        /*004c*/ 	.word	0x00000000
        /*0050*/ 	.short	0x0004
        /*0052*/ 	.short	0x0020
        /*0054*/ 	.byte	0x00, 0xf4, 0x21, 0x00


	//----- nvinfo : EIATTR_KPARAM_INFO
	.align		4
.L_21:
        /*0058*/ 	.byte	0x04, 0x17
        /*005a*/ 	.short	(.L_23 - .L_22)
.L_22:
        /*005c*/ 	.word	0x00000000
        /*0060*/ 	.short	0x0003
        /*0062*/ 	.short	0x0018
        /*0064*/ 	.byte	0x00, 0xf4, 0x21, 0x00


	//----- nvinfo : EIATTR_KPARAM_INFO
	.align		4
.L_23:
        /*0068*/ 	.byte	0x04, 0x17
        /*006a*/ 	.short	(.L_25 - .L_24)
.L_24:
        /*006c*/ 	.word	0x00000000
        /*0070*/ 	.short	0x0002
        /*0072*/ 	.short	0x0010
        /*0074*/ 	.byte	0x00, 0xf4, 0x21, 0x00


	//----- nvinfo : EIATTR_KPARAM_INFO
	.align		4
.L_25:
        /*0078*/ 	.byte	0x04, 0x17
        /*007a*/ 	.short	(.L_27 - .L_26)
.L_26:
        /*007c*/ 	.word	0x00000000
        /*0080*/ 	.short	0x0001
        /*0082*/ 	.short	0x0008
        /*0084*/ 	.byte	0x00, 0xf4, 0x21, 0x00


	//----- nvinfo : EIATTR_KPARAM_INFO
	.align		4
.L_27:
        /*0088*/ 	.byte	0x04, 0x17
        /*008a*/ 	.short	(.L_29 - .L_28)
.L_28:
        /*008c*/ 	.word	0x00000000
        /*0090*/ 	.short	0x0000
        /*0092*/ 	.short	0x0000
        /*0094*/ 	.byte	0x00, 0xf4, 0x21, 0x00


	//----- nvinfo : EIATTR_SPARSE_MMA_MASK
	.align		4
.L_29:
        /*0098*/ 	.byte	0x03, 0x50
        /*009a*/ 	.short	0x0000


	//----- nvinfo : EIATTR_MAXREG_COUNT
	.align		4
        /*009c*/ 	.byte	0x03, 0x1b
        /*009e*/ 	.short	0x00ff


	//----- nvinfo : EIATTR_EXIT_INSTR_OFFSETS
	.align		4
        /*00a0*/ 	.byte	0x04, 0x1c
        /*00a2*/ 	.short	(.L_31 - .L_30)


	//   ....[0]....
.L_30:
        /*00a4*/ 	.word	0x00000370


	//----- nvinfo : EIATTR_REQNTID
	.align		4
.L_31:
        /*00a8*/ 	.byte	0x04, 0x10
        /*00aa*/ 	.short	(.L_33 - .L_32)
.L_32:
        /*00ac*/ 	.word	0x00000080
        /*00b0*/ 	.word	0x00000001
        /*00b4*/ 	.word	0x00000001


	//----- nvinfo : EIATTR_CBANK_PARAM_SIZE
	.align		4
.L_33:
        /*00b8*/ 	.byte	0x03, 0x19
        /*00ba*/ 	.short	0x0044


	//----- nvinfo : EIATTR_PARAM_CBANK
	.align		4
        /*00bc*/ 	.byte	0x04, 0x0a
        /*00be*/ 	.short	(.L_35 - .L_34)
	.align		4
.L_34:
        /*00c0*/ 	.word	index@(.nv.constant0.triton_poi_fused__native_batch_norm_legit_no_training_add_relu_threshold_backward_22)
        /*00c4*/ 	.short	0x0210
        /*00c6*/ 	.short	0x0044


	//----- nvinfo : EIATTR_SW_WAR
	.align		4
.L_35:
        /*00c8*/ 	.byte	0x04, 0x36
        /*00ca*/ 	.short	(.L_37 - .L_36)
.L_36:
        /*00cc*/ 	.word	0x00000008
.L_37:


//--------------------- .nv.callgraph             --------------------------
	.section	.nv.callgraph,"",@"SHT_CUDA_CALLGRAPH"
	.align	4
	.sectionentsize	8
	.align		4
        /*0000*/ 	.word	0x00000000
	.align		4
        /*0004*/ 	.word	0xffffffff
	.align		4
        /*0008*/ 	.word	0x00000000
	.align		4
        /*000c*/ 	.word	0xfffffffe
	.align		4
        /*0010*/ 	.word	0x00000000
	.align		4
        /*0014*/ 	.word	0xfffffffd
	.align		4
        /*0018*/ 	.word	0x00000000
	.align		4
        /*001c*/ 	.word	0xfffffffc


//--------------------- .nv.constant4             --------------------------
	.section	.nv.constant4,"a",@progbits
	.align	8
	.align		8
.nv.constant4:
        /*0000*/ 	.dword	_$_str
	.align		8
        /*0008*/ 	.dword	_$_str_$_2


//--------------------- .text.triton_poi_fused__native_batch_norm_legit_no_training_add_relu_threshold_backward_22 --------------------------
	.section	.text.triton_poi_fused__native_batch_norm_legit_no_training_add_relu_threshold_backward_22,"ax",@progbits
	.align	128
        .global         triton_poi_fused__native_batch_norm_legit_no_training_add_relu_threshold_backward_22
        .type           triton_poi_fused__native_batch_norm_legit_no_training_add_relu_threshold_backward_22,@function
        .size           triton_poi_fused__native_batch_norm_legit_no_training_add_relu_threshold_backward_22,(.L_x_1 - triton_poi_fused__native_batch_norm_legit_no_training_add_relu_threshold_backward_22)
        .other          triton_poi_fused__native_batch_norm_legit_no_training_add_relu_threshold_backward_22,@"STO_CUDA_ENTRY STV_DEFAULT"
triton_poi_fused__native_batch_norm_legit_no_training_add_relu_threshold_backward_22:
.text.triton_poi_fused__native_batch_norm_legit_no_training_add_relu_threshold_backward_22:
[----:B------:R-:W-:Y:S01]  /*0000*/  LDC R1, c[0x0][0x28] ;  /* 0x00000a00ff017b82 */ /* 0x000fe20000000800 */
[----:B------:R-:W1:Y:S07]  /*0010*/  S2R R0, SR_TID.X ;  /* 0x0000000000007919 */ /* 0x000e6e0000002100 */
[----:B------:R-:W2:Y:S01]  /*0020*/  LDC.64 R8, c[0x0][0x220] ;  /* 0x00008800ff087b82 */ /* 0x000ea20000000a00 */
[----:B------:R-:W-:Y:S01]  /*0030*/  ULDC.64 UR4, c[0x0][0x208] ;  /* 0x0000820000047ab9 */ /* 0x000fe20000000a00 */
[----:B------:R-:W-:Y:S01]  /*0040*/  ULDC.64 UR6, c[0x0][0x248] ;  /* 0x0000920000067ab9 */ /* 0x000fe20000000a00 */
[----:B------:R-:W3:Y:S05]  /*0050*/  S2R R3, SR_CTAID.X ;  /* 0x0000000000037919 */ /* 0x000eea0000002500 */
[----:B------:R-:W4:Y:S08]  /*0060*/  LDC.64 R4, c[0x0][0x210] ;  /* 0x00008400ff047b82 */ /* 0x000f300000000a00 */
[----:B------:R-:W5:Y:S08]  /*0070*/  LDC.64 R6, c[0x0][0x218] ;  /* 0x00008600ff067b82 */ /* 0x000f700000000a00 */
[----:B------:R-:W5:Y:S01]  /*0080*/  LDC.64 R10, c[0x0][0x228] ;  /* 0x00008a00ff0a7b82 */ /* 0x000f620000000a00 */
[----:B-1----:R-:W-:-:S07]  /*0090*/  LOP3.LUT R0, R0, 0x7f, RZ, 0xc0, !PT ;  /* 0x0000007f00007812 */ /* 0x002fce00078ec0ff */
[----:B------:R-:W1:Y:S01]  /*00a0*/  LDC.64 R12, c[0x0][0x230] ;  /* 0x00008c00ff0c7b82 */ /* 0x000e620000000a00 */
[----:B---3--:R-:W-:Y:S02]  /*00b0*/  SHF.R.S32.HI R2, RZ, 0x18, R3 ;  /* 0x00000018ff027819 */ /* 0x008fe40000011403 */
[----:B------:R-:W-:Y:S02]  /*00c0*/  LEA R0, R3, R0, 0x7 ;  /* 0x0000000003007211 */ /* 0x000fe400078e38ff */
[----:B------:R-:W-:-:S04]  /*00d0*/  SGXT R3, R2, 0x1 ;  /* 0x000000010203781a */ /* 0x000fc80000000200 */
[----:B------:R-:W-:-:S04]  /*00e0*/  LEA.HI R3, R3, R0, RZ, 0x9 ;  /* 0x0000000003037211 */ /* 0x000fc800078f48ff */
[----:B------:R-:W-:-:S04]  /*00f0*/  LOP3.LUT R3, R3, 0xfffffe00, RZ, 0xc0, !PT ;  /* 0xfffffe0003037812 */ /* 0x000fc800078ec0ff */
[----:B------:R-:W-:Y:S02]  /*0100*/  IADD3 R15, R0, -R3, RZ ;  /* 0x80000003000f7210 */ /* 0x000fe40007ffe0ff */
[----:B------:R-:W3:Y:S03]  /*0110*/  LDC.64 R2, c[0x0][0x238] ;  /* 0x00008e00ff027b82 */ /* 0x000ee60000000a00 */
[----:B--2---:R-:W-:-:S05]  /*0120*/  IMAD.WIDE R8, R15, 0x4, R8 ;  /* 0x000000040f087825 */ /* 0x004fca00078e0208 */
[----:B------:R1:W2:Y:S01]  /*0130*/  LDG.E.EL R14, desc[UR4][R8.64] ;  /* 0x00000004080e7981 */ /* 0x0002a2000c2e1900 */
[----:B----4-:R-:W-:-:S04]  /*0140*/  IMAD.WIDE R4, R0, 0x4, R4 ;  /* 0x0000000400047825 */ /* 0x010fc800078e0204 */
[C---:B-----5:R-:W-:Y:S02]  /*0150*/  IMAD.WIDE R6, R15.reuse, 0x4, R6 ;  /* 0x000000040f067825 */ /* 0x060fe400078e0206 */
[----:B------:R-:W4:Y:S02]  /*0160*/  LDG.E R4, desc[UR4][R4.64] ;  /* 0x0000000404047981 */ /* 0x000f24000c1e1900 */
[C---:B0-----:R-:W-:Y:S02]  /*0170*/  IMAD.WIDE R10, R15.reuse, 0x4, R10 ;  /* 0x000000040f0a7825 */ /* 0x041fe400078e020a */
[----:B------:R0:W4:Y:S02]  /*0180*/  LDG.E.EL R7, desc[UR4][R6.64] ;  /* 0x0000000406077981 */ /* 0x000124000c2e1900 */
[----:B-1----:R-:W-:Y:S02]  /*0190*/  IMAD.WIDE R8, R15, 0x4, R12 ;  /* 0x000000040f087825 */ /* 0x002fe400078e020c */
[----:B------:R-:W5:Y:S02]  /*01a0*/  LDG.E.EL R10, desc[UR4][R10.64] ;  /* 0x000000040a0a7981 */ /* 0x000f64000c2e1900 */
[----:B---3--:R-:W-:-:S02]  /*01b0*/  IMAD.WIDE R2, R0, 0x4, R2 ;  /* 0x0000000400027825 */ /* 0x008fc400078e0202 */
[----:B------:R-:W5:Y:S04]  /*01c0*/  LDG.E.EL R9, desc[UR4][R8.64] ;  /* 0x0000000408097981 */ /* 0x000f68000c2e1900 */
[----:B------:R1:W3:Y:S01]  /*01d0*/  LDG.E R12, desc[UR4][R2.64] ;  /* 0x00000004020c7981 */ /* 0x0002e2000c1e1900 */
[----:B0-----:R-:W-:Y:S01]  /*01e0*/  HFMA2.MMA R6, -RZ, RZ, 1.625, 0 ;  /* 0x3e800000ff067435 */ /* 0x001fe200000001ff */
[----:B-1----:R-:W0:Y:S02]  /*01f0*/  LDC.64 R2, c[0x0][0x240] ;  /* 0x00009000ff027b82 */ /* 0x002e240000000a00 */
[----:B0-----:R-:W-:-:S04]  /*0200*/  IMAD.WIDE R2, R0, 0x4, R2 ;  /* 0x0000000400027825 */ /* 0x001fc800078e0202 */
[----:B--2---:R-:W-:-:S04]  /*0210*/  FADD R14, R14, 9.9999997473787516356e-06 ;  /* 0x3727c5ac0e0e7421 */ /* 0x004fc80000000000 */
[----:B------:R-:W0:Y:S01]  /*0220*/  MUFU.SQRT R13, R14 ;  /* 0x0000000e000d7308 */ /* 0x000e220000002000 */
[----:B----4-:R-:W-:Y:S01]  /*0230*/  FADD R4, R4, -R7 ;  /* 0x8000000704047221 */ /* 0x010fe20000000000 */
[C---:B0-----:R-:W-:Y:S02]  /*0240*/  FSETP.GT.AND P0, PT, R13.reuse, 8.50705917302346158658e+37, PT ;  /* 0x7e8000000d00780b */ /* 0x041fe40003f04000 */
[----:B------:R-:W-:Y:S02]  /*0250*/  FSETP.GEU.AND P1, PT, R13, 1.175494350822287508e-38, PT ;  /* 0x008000000d00780b */ /* 0x000fe40003f2e000 */
[----:B------:R-:W-:-:S09]  /*0260*/  FSEL R6, R6, 1, P0 ;  /* 0x3f80000006067808 */ /* 0x000fd20000000000 */
[----:B------:R-:W-:Y:S02]  /*0270*/  @P0 FMUL R13, R13, 0.25 ;  /* 0x3e8000000d0d0820 */ /* 0x000fe40000400000 */
[----:B------:R-:W-:Y:S02]  /*0280*/  @!P1 FMUL R6, R6, 16777216 ;  /* 0x4b80000006069820 */ /* 0x000fe40000400000 */
[----:B------:R-:W-:-:S06]  /*0290*/  @!P1 FMUL R13, R13, 16777216 ;  /* 0x4b8000000d0d9820 */ /* 0x000fcc0000400000 */
[----:B------:R-:W0:Y:S02]  /*02a0*/  MUFU.RCP R13, R13 ;  /* 0x0000000d000d7308 */ /* 0x000e240000001000 */
[----:B0-----:R-:W-:-:S04]  /*02b0*/  FMUL R5, R13, R6 ;  /* 0x000000060d057220 */ /* 0x001fc80000400000 */
[----:B------:R-:W-:-:S04]  /*02c0*/  FMUL R4, R4, R5 ;  /* 0x0000000504047220 */ /* 0x000fc80000400000 */
[----:B-----5:R-:W-:-:S04]  /*02d0*/  FFMA R9, R10, R4, R9 ;  /* 0x000000040a097223 */ /* 0x020fc80000000009 */
[----:B---3--:R-:W-:Y:S01]  /*02e0*/  FADD R4, R12, R9 ;  /* 0x000000090c047221 */ /* 0x008fe20000000000 */
[----:B------:R-:W-:-:S04]  /*02f0*/  FSETP.GEU.AND P0, PT, R9, -R12, PT ;  /* 0x8000000c0900720b */ /* 0x000fc80003f0e000 */
[----:B------:R-:W-:Y:S02]  /*0300*/  FSEL R7, R4, RZ, P0 ;  /* 0x000000ff04077208 */ /* 0x000fe40000000000 */
[----:B------:R-:W-:Y:S02]  /*0310*/  IADD3 R4, P1, R0, UR6, RZ ;  /* 0x0000000600047c10 */ /* 0x000fe4000ff3e0ff */
[----:B------:R-:W-:Y:S01]  /*0320*/  FSETP.GTU.AND P0, PT, R7, RZ, PT ;  /* 0x000000ff0700720b */ /* 0x000fe20003f0c000 */
[----:B------:R-:W-:Y:S01]  /*0330*/  STG.E desc[UR4][R2.64], R7 ;  /* 0x0000000702007986 */ /* 0x000fe2000c101904 */
[----:B------:R-:W-:Y:S02]  /*0340*/  LEA.HI.X.SX32 R5, R0, UR7, 0x1, P1 ;  /* 0x0000000700057c11 */ /* 0x000fe400088f0eff */
[----:B------:R-:W-:-:S05]  /*0350*/  SEL R9, RZ, 0x1, P0 ;  /* 0x00000001ff097807 */ /* 0x000fca0000000000 */
[----:B------:R-:W-:Y:S01]  /*0360*/  STG.E.U8 desc[UR4][R4.64], R9 ;  /* 0x0000000904007986 */ /* 0x000fe2000c101104 */
[----:B------:R-:W-:Y:S05]  /*0370*/  EXIT ;  /* 0x000000000000794d */ /* 0x000fea0003800000 */
.L_x_0:
[----:B------:R-:W-:-:S00]  /*0380*/  BRA `(.L_x_0) ;  /* 0xfffffffc00fc7947 */ /* 0x000fc0000383ffff */
[----:B------:R-:W-:-:S00]  /*0390*/  NOP ;  /* 0x0000000000007918 */ /* 0x000fc00000000000 */
        /* <DEDUP_REMOVED lines=14> */
.L_x_1:


//--------------------- .nv.global.init           --------------------------
	.section	.nv.global.init,"aw",@progbits
.nv.global.init:
	.type		_$_str,@object
	.size		_$_str,(_$_str_$_2 - _$_str)
_$_str:
        /*0000*/ 	.byte	0x5f, 0x5f, 0x43, 0x55, 0x44, 0x41, 0x5f, 0x46, 0x54, 0x5a, 0x00
	.type		_$_str_$_2,@object
	.size		_$_str_$_2,(.L_1 - _$_str_$_2)
_$_str_$_2:
        /*000b*/ 	.byte	0x5f, 0x5f, 0x43, 0x55, 0x44, 0x41, 0x5f, 0x50, 0x52, 0x45, 0x43, 0x5f, 0x53, 0x51, 0x52, 0x54
        /*001b*/ 	.byte	0x00
.L_1:


//--------------------- .nv.constant0.triton_poi_fused__native_batch_norm_legit_no_training_add_relu_threshold_backward_22 --------------------------
	.section	.nv.constant0.triton_poi_fused__native_batch_norm_legit_no_training_add_relu_threshold_backward_22,"a",@progbits
	.sectionflags	@""
	.align	4
.nv.constant0.triton_poi_fused__native_batch_norm_legit_no_training_add_relu_threshold_backward_22:
	.zero		596
